//
// Generated by NVIDIA NVVM Compiler
//
// Compiler Build ID: CL-36424714
// Cuda compilation tools, release 13.0, V13.0.88
// Based on NVVM 20.0.0
//

.version 9.0
.target sm_100
.address_size 64

	// .globl	_Z6kernelPiS_S_

.visible .entry _Z6kernelPiS_S_(
	.param .u64 .ptr .align 1 _Z6kernelPiS_S__param_0,
	.param .u64 .ptr .align 1 _Z6kernelPiS_S__param_1,
	.param .u64 .ptr .align 1 _Z6kernelPiS_S__param_2
)
{
	.reg .pred 	%p<13>;
	.reg .b32 	%r<20>;
	.reg .b32 	%f<9>;
	.reg .b64 	%rd<9>;

	ld.param.u64 	%rd3, [_Z6kernelPiS_S__param_0];
	ld.param.u64 	%rd2, [_Z6kernelPiS_S__param_1];
	ld.param.u64 	%rd4, [_Z6kernelPiS_S__param_2];
	cvta.to.global.u64 	%rd1, %rd4;
	cvta.to.global.u64 	%rd5, %rd3;
	mov.u32 	%r6, %ctaid.x;
	mov.u32 	%r7, %ntid.x;
	mov.u32 	%r8, %tid.x;
	mad.lo.s32 	%r9, %r6, %r7, %r8;
	mov.u32 	%r10, %ctaid.y;
	mov.u32 	%r11, %ntid.y;
	mov.u32 	%r12, %tid.y;
	mad.lo.s32 	%r13, %r10, %r11, %r12;
	sub.s32 	%r3, %r9, %r13;
	cvt.rn.f32.s32 	%f1, %r9;
	ld.global.u32 	%r14, [%rd5];
	cvt.rn.f32.s32 	%f2, %r14;
	lg2.approx.f32 	%f3, %f2;
	mul.f32 	%f4, %f3, 0f3F000000;
	ex2.approx.f32 	%f5, %f4;
	setp.gtu.f32 	%p1, %f5, %f1;
	cvt.rn.f32.u32 	%f7, %r13;
	setp.gtu.f32 	%p2, %f5, %f7;
	or.pred  	%p3, %p1, %p2;
	setp.lt.s32 	%p4, %r3, 2;
	or.pred  	%p5, %p3, %p4;
	setp.ge.s32 	%p6, %r9, %r14;
	or.pred  	%p7, %p5, %p6;
	setp.ge.s32 	%p8, %r13, %r14;
	or.pred  	%p9, %p7, %p8;
	@%p9 bra 	$L__BB0_4;
	rem.u32 	%r15, 2, %r14;
	setp.eq.s32 	%p10, %r15, %r13;
	selp.u32 	%r16, 1, 0, %p10;
	xor.b32  	%r17, %r15, %r16;
	setp.eq.s32 	%p11, %r17, %r9;
	@%p11 bra 	$L__BB0_4;
	ld.global.u32 	%r5, [%rd1];
	setp.gt.s32 	%p12, %r5, 99;
	@%p12 bra 	$L__BB0_4;
	cvta.to.global.u64 	%rd6, %rd2;
	mul.wide.s32 	%rd7, %r5, 4;
	add.s64 	%rd8, %rd6, %rd7;
	st.global.u32 	[%rd8], %r3;
	ld.global.u32 	%r18, [%rd1];
	add.s32 	%r19, %r18, 1;
	st.global.u32 	[%rd1], %r19;
$L__BB0_4:
	ret;

}


// ===== COMPILED SASS (sm_100) =====

	.target	sm_100

	.elftype	@"ET_EXEC"


//--------------------- .note.nv.tkinfo           --------------------------
	.section	.note.nv.tkinfo,"",@"SHT_NOTE"
	.sectionflags	@"SHF_NOTE_NV_TKINFO"
	.tkinfo
        /*0018*/ 	.word	0x00000002
        /*0030*/ 	.string	""
        /*0030*/ 	.string	"ptxas"
        /*0030*/ 	.string	"Cuda compilation tools, release 13.0, V13.0.88"
        /*0030*/ 	.string	"Build cuda_13.0.r13.0/compiler.36424714_0"
        /*0030*/ 	.string	"-arch sm_100 -m 64 "



//--------------------- .note.nv.cuinfo           --------------------------
	.section	.note.nv.cuinfo,"",@"SHT_NOTE"
	.sectionflags	@"SHF_NOTE_NV_CUINFO"
        /*0018*/ 	.short	0x0002
        /*001a*/ 	.short	0x0064
        /*001c*/ 	.short	0x0082
	.zero		2


//--------------------- .nv.info                  --------------------------
	.section	.nv.info,"",@"SHT_CUDA_INFO"
	.align	4


	//----- nvinfo : EIATTR_REGCOUNT
	.align		4
        /*0000*/ 	.byte	0x04, 0x2f
        /*0002*/ 	.short	(.L_1 - .L_0)
	.align		4
.L_0:
        /*0004*/ 	.word	index@(_Z6kernelPiS_S_)
        /*0008*/ 	.word	0x0000000c


	//----- nvinfo : EIATTR_FRAME_SIZE
	.align		4
.L_1:
        /*000c*/ 	.byte	0x04, 0x11
        /*000e*/ 	.short	(.L_3 - .L_2)
	.align		4
.L_2:
        /*0010*/ 	.word	index@(_Z6kernelPiS_S_)
        /*0014*/ 	.word	0x00000000


	//----- nvinfo : EIATTR_MIN_STACK_SIZE
	.align		4
.L_3:
        /*0018*/ 	.byte	0x04, 0x12
        /*001a*/ 	.short	(.L_5 - .L_4)
	.align		4
.L_4:
        /*001c*/ 	.word	index@(_Z6kernelPiS_S_)
        /*0020*/ 	.word	0x00000000
.L_5:


//--------------------- .nv.compat                --------------------------
	.section	.nv.compat,"",@"SHT_CUDA_COMPAT_INFO"
	.align	4
        /*0000*/ 	.byte	0x02, 0x09, 0x00, 0x00, 0x02, 0x02, 0x01, 0x00, 0x02, 0x05, 0x05, 0x00, 0x03, 0x07, 0x01, 0x01
        /*0010*/ 	.byte	0x02, 0x03, 0x00, 0x00, 0x02, 0x06, 0x01, 0x00, 0x04, 0x0b, 0x08, 0x00, 0x01, 0x00, 0x00, 0x00
        /*0020*/ 	.byte	0x00, 0x00, 0x00, 0x00


//--------------------- .nv.info._Z6kernelPiS_S_  --------------------------
	.section	.nv.info._Z6kernelPiS_S_,"",@"SHT_CUDA_INFO"
	.sectionflags	@""
	.align	4


	//----- nvinfo : EIATTR_CUDA_API_VERSION
	.align		4
        /*0000*/ 	.byte	0x04, 0x37
        /*0002*/ 	.short	(.L_7 - .L_6)
.L_6:
        /*0004*/ 	.word	0x00000082


	//----- nvinfo : EIATTR_KPARAM_INFO
	.align		4
.L_7:
        /*0008*/ 	.byte	0x04, 0x17
        /*000a*/ 	.short	(.L_9 - .L_8)
.L_8:
        /*000c*/ 	.word	0x00000000
        /*0010*/ 	.short	0x0002
        /*0012*/ 	.short	0x0010
        /*0014*/ 	.byte	0x00, 0xf5, 0x21, 0x00


	//----- nvinfo : EIATTR_KPARAM_INFO
	.align		4
.L_9:
        /*0018*/ 	.byte	0x04, 0x17
        /*001a*/ 	.short	(.L_11 - .L_10)
.L_10:
        /*001c*/ 	.word	0x00000000
        /*0020*/ 	.short	0x0001
        /*0022*/ 	.short	0x0008
        /*0024*/ 	.byte	0x00, 0xf5, 0x21, 0x00


	//----- nvinfo : EIATTR_KPARAM_INFO
	.align		4
.L_11:
        /*0028*/ 	.byte	0x04, 0x17
        /*002a*/ 	.short	(.L_13 - .L_12)
.L_12:
        /*002c*/ 	.word	0x00000000
        /*0030*/ 	.short	0x0000
        /*0032*/ 	.short	0x0000
        /*0034*/ 	.byte	0x00, 0xf5, 0x21, 0x00


	//----- nvinfo : EIATTR_SPARSE_MMA_MASK
	.align		4
.L_13:
        /*0038*/ 	.byte	0x03, 0x50
        /*003a*/ 	.short	0x0000


	//----- nvinfo : EIATTR_MAXREG_COUNT
	.align		4
        /*003c*/ 	.byte	0x03, 0x1b
        /*003e*/ 	.short	0x00ff


	//----- nvinfo : EIATTR_MERCURY_ISA_VERSION
	.align		4
        /*0040*/ 	.byte	0x03, 0x5f
        /*0042*/ 	.short	0x0101


	//----- nvinfo : EIATTR_VRC_CTA_INIT_COUNT
	.align		4
        /*0044*/ 	.byte	0x02, 0x4a
	.zero		1
	.zero		1


	//----- nvinfo : EIATTR_EXIT_INSTR_OFFSETS
	.align		4
        /*0048*/ 	.byte	0x04, 0x1c
        /*004a*/ 	.short	(.L_15 - .L_14)


	//   ....[0]....
.L_14:
        /*004c*/ 	.word	0x000001e0


	//   ....[1]....
        /*0050*/ 	.word	0x00000340


	//   ....[2]....
        /*0054*/ 	.word	0x00000380


	//   ....[3]....
        /*0058*/ 	.word	0x000003f0


	//----- nvinfo : EIATTR_CBANK_PARAM_SIZE
	.align		4
.L_15:
        /*005c*/ 	.byte	0x03, 0x19
        /*005e*/ 	.short	0x0018


	//----- nvinfo : EIATTR_PARAM_CBANK
	.align		4
        /*0060*/ 	.byte	0x04, 0x0a
        /*0062*/ 	.short	(.L_17 - .L_16)
	.align		4
.L_16:
        /*0064*/ 	.word	index@(.nv.constant0._Z6kernelPiS_S_)
        /*0068*/ 	.short	0x0380
        /*006a*/ 	.short	0x0018


	//----- nvinfo : EIATTR_SW_WAR
	.align		4
.L_17:
        /*006c*/ 	.byte	0x04, 0x36
        /*006e*/ 	.short	(.L_19 - .L_18)
.L_18:
        /*0070*/ 	.word	0x00000008
.L_19:


//--------------------- .nv.callgraph             --------------------------
	.section	.nv.callgraph,"",@"SHT_CUDA_CALLGRAPH"
	.align	4
	.sectionentsize	8
	.align		4
        /*0000*/ 	.word	0x00000000
	.align		4
        /*0004*/ 	.word	0xffffffff
	.align		4
        /*0008*/ 	.word	0x00000000
	.align		4
        /*000c*/ 	.word	0xfffffffe
	.align		4
        /*0010*/ 	.word	0x00000000
	.align		4
        /*0014*/ 	.word	0xfffffffd
	.align		4
        /*0018*/ 	.word	0x00000000
	.align		4
        /*001c*/ 	.word	0xfffffffc


//--------------------- .text._Z6kernelPiS_S_     --------------------------
	.section	.text._Z6kernelPiS_S_,"ax",@progbits
	.align	128
        .global         _Z6kernelPiS_S_
        .type           _Z6kernelPiS_S_,@function
        .size           _Z6kernelPiS_S_,(.L_x_1 - _Z6kernelPiS_S_)
        .other          _Z6kernelPiS_S_,@"STO_CUDA_ENTRY STV_DEFAULT"
_Z6kernelPiS_S_:
.text._Z6kernelPiS_S_:
[----:B------:R-:W-:Y:S08]  /*0000*/  LDC R1, c[0x0][0x37c] ;  /* 0x0000df00ff017b82 */ /* 0x000ff00000000800 */
[----:B------:R-:W0:Y:S01]  /*0010*/  LDC.64 R2, c[0x0][0x380] ;  /* 0x0000e000ff027b82 */ /* 0x000e220000000a00 */
[----:B------:R-:W0:Y:S02]  /*0020*/  LDCU.64 UR4, c[0x0][0x358] ;  /* 0x00006b00ff0477ac */ /* 0x000e240008000a00 */
[----:B0-----:R0:W2:Y:S05]  /*0030*/  LDG.E R4, desc[UR4][R2.64] ;  /* 0x0000000402047981 */ /* 0x0010aa000c1e1900 */
[----:B------:R-:W-:Y:S01]  /*0040*/  S2UR UR7, SR_CTAID.Y ;  /* 0x00000000000779c3 */ /* 0x000fe20000002600 */
[----:B------:R-:W1:Y:S01]  /*0050*/  S2R R8, SR_TID.Y ;  /* 0x0000000000087919 */ /* 0x000e620000002200 */
[----:B------:R-:W3:Y:S06]  /*0060*/  S2R R7, SR_TID.X ;  /* 0x0000000000077919 */ /* 0x000eec0000002100 */
[----:B------:R-:W3:Y:S08]  /*0070*/  S2UR UR6, SR_CTAID.X ;  /* 0x00000000000679c3 */ /* 0x000ef00000002500 */
[----:B0-----:R-:W3:Y:S01]  /*0080*/  LDC R2, c[0x0][0x360] ;  /* 0x0000d800ff027b82 */ /* 0x001ee20000000800 */
[----:B--2---:R-:W-:-:S04]  /*0090*/  I2FP.F32.S32 R0, R4 ;  /* 0x0000000400007245 */ /* 0x004fc80000201400 */
[----:B------:R-:W-:-:S13]  /*00a0*/  FSETP.GEU.AND P0, PT, |R0|, 1.175494350822287508e-38, PT ;  /* 0x008000000000780b */ /* 0x000fda0003f0e200 */
[----:B------:R-:W-:-:S04]  /*00b0*/  @!P0 FMUL R0, R0, 16777216 ;  /* 0x4b80000000008820 */ /* 0x000fc80000400000 */
[----:B------:R3:W0:Y:S02]  /*00c0*/  MUFU.LG2 R5, R0 ;  /* 0x0000000000057308 */ /* 0x0006240000000c00 */
[----:B---3--:R-:W-:-:S05]  /*00d0*/  IMAD R0, R2, UR6, R7 ;  /* 0x0000000602007c24 */ /* 0x008fca000f8e0207 */
[----:B------:R-:W-:Y:S01]  /*00e0*/  I2FP.F32.S32 R2, R0 ;  /* 0x0000000000027245 */ /* 0x000fe20000201400 */
[----:B0-----:R-:W-:-:S04]  /*00f0*/  @!P0 FADD R5, R5, -24 ;  /* 0xc1c0000005058421 */ /* 0x001fc80000000000 */
[----:B------:R-:W-:Y:S02]  /*0100*/  FMUL R6, R5, 0.5 ;  /* 0x3f00000005067820 */ /* 0x000fe40000400000 */
[----:B------:R-:W1:Y:S03]  /*0110*/  LDC R5, c[0x0][0x364] ;  /* 0x0000d900ff057b82 */ /* 0x000e660000000800 */
[----:B------:R-:W-:-:S13]  /*0120*/  FSETP.GEU.AND P0, PT, R6, -126, PT ;  /* 0xc2fc00000600780b */ /* 0x000fda0003f0e000 */
[----:B------:R-:W-:-:S04]  /*0130*/  @!P0 FMUL R6, R6, 0.5 ;  /* 0x3f00000006068820 */ /* 0x000fc80000400000 */
[----:B------:R-:W0:Y:S01]  /*0140*/  MUFU.EX2 R3, R6 ;  /* 0x0000000600037308 */ /* 0x000e220000000800 */
[----:B-1----:R-:W-:-:S04]  /*0150*/  IMAD R5, R5, UR7, R8 ;  /* 0x0000000705057c24 */ /* 0x002fc8000f8e0208 */
[----:B------:R-:W-:Y:S01]  /*0160*/  IMAD.IADD R7, R0, 0x1, -R5 ;  /* 0x0000000100077824 */ /* 0x000fe200078e0a05 */
[----:B------:R-:W-:Y:S01]  /*0170*/  I2FP.F32.U32 R8, R5 ;  /* 0x0000000500087245 */ /* 0x000fe20000201000 */
[----:B0-----:R-:W-:-:S05]  /*0180*/  @!P0 FMUL R3, R3, R3 ;  /* 0x0000000303038220 */ /* 0x001fca0000400000 */
[----:B------:R-:W-:-:S04]  /*0190*/  FSETP.GTU.AND P0, PT, R3, R8, PT ;  /* 0x000000080300720b */ /* 0x000fc80003f0c000 */
[----:B------:R-:W-:-:S04]  /*01a0*/  FSETP.GTU.OR P0, PT, R3, R2, P0 ;  /* 0x000000020300720b */ /* 0x000fc8000070c400 */
[----:B------:R-:W-:-:S04]  /*01b0*/  ISETP.LT.OR P0, PT, R7, 0x2, P0 ;  /* 0x000000020700780c */ /* 0x000fc80000701670 */
[----:B------:R-:W-:-:S04]  /*01c0*/  ISETP.GE.OR P0, PT, R0, R4, P0 ;  /* 0x000000040000720c */ /* 0x000fc80000706670 */
[----:B------:R-:W-:-:S13]  /*01d0*/  ISETP.GE.OR P0, PT, R5, R4, P0 ;  /* 0x000000040500720c */ /* 0x000fda0000706670 */
[----:B------:R-:W-:Y:S05]  /*01e0*/  @P0 EXIT ;  /* 0x000000000000094d */ /* 0x000fea0003800000 */
[----:B------:R-:W0:Y:S01]  /*01f0*/  I2F.U32.RP R6, R4 ;  /* 0x0000000400067306 */ /* 0x000e220000209000 */
[----:B------:R-:W-:Y:S01]  /*0200*/  IMAD.MOV R9, RZ, RZ, -R4 ;  /* 0x000000ffff097224 */ /* 0x000fe200078e0a04 */
[----:B------:R-:W-:-:S06]  /*0210*/  ISETP.NE.U32.AND P1, PT, R4, RZ, PT ;  /* 0x000000ff0400720c */ /* 0x000fcc0003f25070 */
[----:B0-----:R-:W0:Y:S02]  /*0220*/  MUFU.RCP R6, R6 ;  /* 0x0000000600067308 */ /* 0x001e240000001000 */
[----:B0-----:R-:W-:-:S06]  /*0230*/  VIADD R2, R6, 0xffffffe ;  /* 0x0ffffffe06027836 */ /* 0x001fcc0000000000 */
[----:B------:R0:W1:Y:S02]  /*0240*/  F2I.FTZ.U32.TRUNC.NTZ R3, R2 ;  /* 0x0000000200037305 */ /* 0x000064000021f000 */
[----:B0-----:R-:W-:Y:S02]  /*0250*/  IMAD.MOV.U32 R2, RZ, RZ, RZ ;  /* 0x000000ffff027224 */ /* 0x001fe400078e00ff */
[----:B-1----:R-:W-:-:S04]  /*0260*/  IMAD R9, R9, R3, RZ ;  /* 0x0000000309097224 */ /* 0x002fc800078e02ff */
[----:B------:R-:W-:-:S06]  /*0270*/  IMAD.HI.U32 R3, R3, R9, R2 ;  /* 0x0000000903037227 */ /* 0x000fcc00078e0002 */
[----:B------:R-:W-:-:S05]  /*0280*/  IMAD.HI.U32 R3, R3, 0x2, RZ ;  /* 0x0000000203037827 */ /* 0x000fca00078e00ff */
[----:B------:R-:W-:-:S05]  /*0290*/  IADD3 R3, PT, PT, -R3, RZ, RZ ;  /* 0x000000ff03037210 */ /* 0x000fca0007ffe1ff */
[----:B------:R-:W-:-:S05]  /*02a0*/  IMAD R3, R4, R3, 0x2 ;  /* 0x0000000204037424 */ /* 0x000fca00078e0203 */
[----:B------:R-:W-:-:S13]  /*02b0*/  ISETP.GE.U32.AND P0, PT, R3, R4, PT ;  /* 0x000000040300720c */ /* 0x000fda0003f06070 */
[----:B------:R-:W-:-:S05]  /*02c0*/  @P0 IMAD.IADD R3, R3, 0x1, -R4 ;  /* 0x0000000103030824 */ /* 0x000fca00078e0a04 */
[----:B------:R-:W-:-:S13]  /*02d0*/  ISETP.GE.U32.AND P0, PT, R3, R4, PT ;  /* 0x000000040300720c */ /* 0x000fda0003f06070 */
[----:B------:R-:W-:Y:S01]  /*02e0*/  @P0 IMAD.IADD R3, R3, 0x1, -R4 ;  /* 0x0000000103030824 */ /* 0x000fe200078e0a04 */
[----:B------:R-:W-:-:S04]  /*02f0*/  @!P1 LOP3.LUT R3, RZ, R4, RZ, 0x33, !PT ;  /* 0x00000004ff039212 */ /* 0x000fc800078e33ff */
[----:B------:R-:W-:-:S04]  /*0300*/  ISETP.NE.AND P0, PT, R3, R5, PT ;  /* 0x000000050300720c */ /* 0x000fc80003f05270 */
[----:B------:R-:W-:-:S04]  /*0310*/  SEL R2, RZ, 0x1, P0 ;  /* 0x00000001ff027807 */ /* 0x000fc80000000000 */
[----:B------:R-:W-:-:S04]  /*0320*/  LOP3.LUT R3, R3, R2, RZ, 0x3c, !PT ;  /* 0x0000000203037212 */ /* 0x000fc800078e3cff */
[----:B------:R-:W-:-:S13]  /*0330*/  ISETP.NE.AND P0, PT, R3, R0, PT ;  /* 0x000000000300720c */ /* 0x000fda0003f05270 */
[----:B------:R-:W-:Y:S05]  /*0340*/  @!P0 EXIT ;  /* 0x000000000000894d */ /* 0x000fea0003800000 */
[----:B------:R-:W0:Y:S02]  /*0350*/  LDC.64 R2, c[0x0][0x390] ;  /* 0x0000e400ff027b82 */ /* 0x000e240000000a00 */
[----:B0-----:R-:W2:Y:S02]  /*0360*/  LDG.E R9, desc[UR4][R2.64] ;  /* 0x0000000402097981 */ /* 0x001ea4000c1e1900 */
[----:B--2---:R-:W-:-:S13]  /*0370*/  ISETP.GT.AND P0, PT, R9, 0x63, PT ;  /* 0x000000630900780c */ /* 0x004fda0003f04270 */
[----:B------:R-:W-:Y:S05]  /*0380*/  @P0 EXIT ;  /* 0x000000000000094d */ /* 0x000fea0003800000 */
[----:B------:R-:W0:Y:S02]  /*0390*/  LDC.64 R4, c[0x0][0x388] ;  /* 0x0000e200ff047b82 */ /* 0x000e240000000a00 */
[----:B0-----:R-:W-:-:S05]  /*03a0*/  IMAD.WIDE R4, R9, 0x4, R4 ;  /* 0x0000000409047825 */ /* 0x001fca00078e0204 */
[----:B------:R-:W-:Y:S04]  /*03b0*/  STG.E desc[UR4][R4.64], R7 ;  /* 0x0000000704007986 */ /* 0x000fe8000c101904 */
[----:B------:R-:W2:Y:S02]  /*03c0*/  LDG.E R0, desc[UR4][R2.64] ;  /* 0x0000000402007981 */ /* 0x000ea4000c1e1900 */
[----:B--2---:R-:W-:-:S05]  /*03d0*/  IADD3 R9, PT, PT, R0, 0x1, RZ ;  /* 0x0000000100097810 */ /* 0x004fca0007ffe0ff */
[----:B------:R-:W-:Y:S01]  /*03e0*/  STG.E desc[UR4][R2.64], R9 ;  /* 0x0000000902007986 */ /* 0x000fe2000c101904 */
[----:B------:R-:W-:Y:S05]  /*03f0*/  EXIT ;  /* 0x000000000000794d */ /* 0x000fea0003800000 */
.L_x_0:
[----:B------:R-:W-:-:S00]  /*0400*/  BRA `(.L_x_0) ;  /* 0xfffffffc00fc7947 */ /* 0x000fc0000383ffff */
[----:B------:R-:W-:-:S00]  /*0410*/  NOP ;  /* 0x0000000000007918 */ /* 0x000fc00000000000 */
        /* <DEDUP_REMOVED lines=14> */
.L_x_1:


//--------------------- .nv.shared.reserved.0     --------------------------
	.section	.nv.shared.reserved.0,"aw",@nobits
	.weak		__nv_reservedSMEM_offset_0_alias
	.size		__nv_reservedSMEM_offset_0_alias, 0, 64
	.other		__nv_reservedSMEM_offset_0_alias,@"STO_CUDA_RESERVED_SHARED STV_DEFAULT"
__nv_reservedSMEM_offset_0_alias:
	.zero		0
	.zero		64


//--------------------- .nv.constant0._Z6kernelPiS_S_ --------------------------
	.section	.nv.constant0._Z6kernelPiS_S_,"a",@progbits
	.sectionflags	@""
	.align	4
.nv.constant0._Z6kernelPiS_S_:
	.zero		920


//--------------------- SYMBOLS --------------------------

	.type		.nv.reservedSmem.offset0,@object
	.size		.nv.reservedSmem.offset0,0x4
